	.headerflags	@"EF_CUDA_TEXMODE_UNIFIED EF_CUDA_64BIT_ADDRESS EF_CUDA_ACCELERATORS EF_CUDA_SM90 EF_CUDA_VIRTUAL_SM(EF_CUDA_SM90)"
	.elftype	@"ET_EXEC"


//--------------------- .nv.info                  --------------------------
	.section	.nv.info,"",@"SHT_CUDA_INFO"
	.align	4


	//----- nvinfo : EIATTR_REGCOUNT
	.align		4
        /*0000*/ 	.byte	0x04, 0x2f
        /*0002*/ 	.short	(.L_3 - .L_2)
	.align		4
.L_2:
        /*0004*/ 	.word	index@(triton_poi_fused__native_batch_norm_legit_no_training_convolution_mul_softplus_tanh_0)
        /*0008*/ 	.word	0x0000001c


	//----- nvinfo : EIATTR_MIN_STACK_SIZE
	.align		4
.L_3:
        /*000c*/ 	.byte	0x04, 0x12
        /*000e*/ 	.short	(.L_5 - .L_4)
	.align		4
.L_4:
        /*0010*/ 	.word	index@(triton_poi_fused__native_batch_norm_legit_no_training_convolution_mul_softplus_tanh_0)
        /*0014*/ 	.word	0x00000000


	//----- nvinfo : EIATTR_FRAME_SIZE
	.align		4
.L_5:
        /*0018*/ 	.byte	0x04, 0x11
        /*001a*/ 	.short	(.L_7 - .L_6)
	.align		4
.L_6:
        /*001c*/ 	.word	index@(triton_poi_fused__native_batch_norm_legit_no_training_convolution_mul_softplus_tanh_0)
        /*0020*/ 	.word	0x00000000


	//----- nvinfo : EIATTR_MIN_STACK_SIZE
	.align		4
.L_7:
        /*0024*/ 	.byte	0x04, 0x12
        /*0026*/ 	.short	(.L_9 - .L_8)
	.align		4
.L_8:
        /*0028*/ 	.word	index@(triton_poi_fused__native_batch_norm_legit_no_training_convolution_mul_softplus_tanh_0)
        /*002c*/ 	.word	0x00000000
.L_9:


//--------------------- .nv.info.triton_poi_fused__native_batch_norm_legit_no_training_convolution_mul_softplus_tanh_0 --------------------------
	.section	.nv.info.triton_poi_fused__native_batch_norm_legit_no_training_convolution_mul_softplus_tanh_0,"",@"SHT_CUDA_INFO"
	.sectionflags	@""
	.align	4


	//----- nvinfo : EIATTR_CUDA_API_VERSION
	.align		4
        /*0000*/ 	.byte	0x04, 0x37
        /*0002*/ 	.short	(.L_11 - .L_10)
.L_10:
        /*0004*/ 	.word	0x0000007c


	//----- nvinfo : EIATTR_KPARAM_INFO
	.align		4
.L_11:
        /*0008*/ 	.byte	0x04, 0x17
        /*000a*/ 	.short	(.L_13 - .L_12)
.L_12:
        /*000c*/ 	.word	0x00000000
        /*0010*/ 	.short	0x0007
        /*0012*/ 	.short	0x0038
        /*0014*/ 	.byte	0x00, 0xf0, 0x11, 0x00


	//----- nvinfo : EIATTR_KPARAM_INFO
	.align		4
.L_13:
        /*0018*/ 	.byte	0x04, 0x17
        /*001a*/ 	.short	(.L_15 - .L_14)
.L_14:
        /*001c*/ 	.word	0x00000000
        /*0020*/ 	.short	0x0006
        /*0022*/ 	.short	0x0030
        /*0024*/ 	.byte	0x00, 0xf4, 0x21, 0x00


	//----- nvinfo : EIATTR_KPARAM_INFO
	.align		4
.L_15:
        /*0028*/ 	.byte	0x04, 0x17
        /*002a*/ 	.short	(.L_17 - .L_16)
.L_16:
        /*002c*/ 	.word	0x00000000
        /*0030*/ 	.short	0x0005
        /*0032*/ 	.short	0x0028
        /*0034*/ 	.byte	0x00, 0xf4, 0x21, 0x00


	//----- nvinfo : EIATTR_KPARAM_INFO
	.align		4
.L_17:
        /*0038*/ 	.byte	0x04, 0x17
        /*003a*/ 	.short	(.L_19 - .L_18)
.L_18:
        /*003c*/ 	.word	0x00000000
        /*0040*/ 	.short	0x0004
        /*0042*/ 	.short	0x0020
        /*0044*/ 	.byte	0x00, 0xf4, 0x21, 0x00


	//----- nvinfo : EIATTR_KPARAM_INFO
	.align		4
.L_19:
        /*0048*/ 	.byte	0x04, 0x17
        /*004a*/ 	.short	(.L_21 - .L_20)
.L_20:
        /*004c*/ 	.word	0x00000000
        /*0050*/ 	.short	0x0003
        /*0052*/ 	.short	0x0018
        /*0054*/ 	.byte	0x00, 0xf4, 0x21, 0x00


	//----- nvinfo : EIATTR_KPARAM_INFO
	.align		4
.L_21:
        /*0058*/ 	.byte	0x04, 0x17
        /*005a*/ 	.short	(.L_23 - .L_22)
.L_22:
        /*005c*/ 	.word	0x00000000
        /*0060*/ 	.short	0x0002
        /*0062*/ 	.short	0x0010
        /*0064*/ 	.byte	0x00, 0xf4, 0x21, 0x00


	//----- nvinfo : EIATTR_KPARAM_INFO
	.align		4
.L_23:
        /*0068*/ 	.byte	0x04, 0x17
        /*006a*/ 	.short	(.L_25 - .L_24)
.L_24:
        /*006c*/ 	.word	0x00000000
        /*0070*/ 	.short	0x0001
        /*0072*/ 	.short	0x0008
        /*0074*/ 	.byte	0x00, 0xf4, 0x21, 0x00


	//----- nvinfo : EIATTR_KPARAM_INFO
	.align		4
.L_25:
        /*0078*/ 	.byte	0x04, 0x17
        /*007a*/ 	.short	(.L_27 - .L_26)
.L_26:
        /*007c*/ 	.word	0x00000000
        /*0080*/ 	.short	0x0000
        /*0082*/ 	.short	0x0000
        /*0084*/ 	.byte	0x00, 0xf4, 0x21, 0x00


	//----- nvinfo : EIATTR_SPARSE_MMA_MASK
	.align		4
.L_27:
        /*0088*/ 	.byte	0x03, 0x50
        /*008a*/ 	.short	0x0000


	//----- nvinfo : EIATTR_MAXREG_COUNT
	.align		4
        /*008c*/ 	.byte	0x03, 0x1b
        /*008e*/ 	.short	0x00ff


	//----- nvinfo : EIATTR_EXIT_INSTR_OFFSETS
	.align		4
        /*0090*/ 	.byte	0x04, 0x1c
        /*0092*/ 	.short	(.L_29 - .L_28)


	//   ....[0]....
.L_28:
        /*0094*/ 	.word	0x00000c80


	//   ....[1]....
        /*0098*/ 	.word	0x00000ca0


	//----- nvinfo : EIATTR_REQNTID
	.align		4
.L_29:
        /*009c*/ 	.byte	0x04, 0x10
        /*009e*/ 	.short	(.L_31 - .L_30)
.L_30:
        /*00a0*/ 	.word	0x00000080
        /*00a4*/ 	.word	0x00000001
        /*00a8*/ 	.word	0x00000001


	//----- nvinfo : EIATTR_CRS_STACK_SIZE
	.align		4
.L_31:
        /*00ac*/ 	.byte	0x04, 0x1e
        /*00ae*/ 	.short	(.L_33 - .L_32)
.L_32:
        /*00b0*/ 	.word	0x00000000


	//----- nvinfo : EIATTR_CBANK_PARAM_SIZE
	.align		4
.L_33:
        /*00b4*/ 	.byte	0x03, 0x19
        /*00b6*/ 	.short	0x003c


	//----- nvinfo : EIATTR_PARAM_CBANK
	.align		4
        /*00b8*/ 	.byte	0x04, 0x0a
        /*00ba*/ 	.short	(.L_35 - .L_34)
	.align		4
.L_34:
        /*00bc*/ 	.word	index@(.nv.constant0.triton_poi_fused__native_batch_norm_legit_no_training_convolution_mul_softplus_tanh_0)
        /*00c0*/ 	.short	0x0210
        /*00c2*/ 	.short	0x003c


	//----- nvinfo : EIATTR_SW_WAR
	.align		4
.L_35:
        /*00c4*/ 	.byte	0x04, 0x36
        /*00c6*/ 	.short	(.L_37 - .L_36)
.L_36:
        /*00c8*/ 	.word	0x00000008
.L_37:


//--------------------- .nv.callgraph             --------------------------
	.section	.nv.callgraph,"",@"SHT_CUDA_CALLGRAPH"
	.align	4
	.sectionentsize	8
	.align		4
        /*0000*/ 	.word	0x00000000
	.align		4
        /*0004*/ 	.word	0xffffffff
	.align		4
        /*0008*/ 	.word	0x00000000
	.align		4
        /*000c*/ 	.word	0xfffffffe
	.align		4
        /*0010*/ 	.word	0x00000000
	.align		4
        /*0014*/ 	.word	0xfffffffd
	.align		4
        /*0018*/ 	.word	0x00000000
	.align		4
        /*001c*/ 	.word	0xfffffffc


//--------------------- .nv.constant4             --------------------------
	.section	.nv.constant4,"a",@progbits
	.align	8
	.align		8
.nv.constant4:
        /*0000*/ 	.dword	_$_str
	.align		8
        /*0008*/ 	.dword	_$_str_$_2


//--------------------- .text.triton_poi_fused__native_batch_norm_legit_no_training_convolution_mul_softplus_tanh_0 --------------------------
	.section	.text.triton_poi_fused__native_batch_norm_legit_no_training_convolution_mul_softplus_tanh_0,"ax",@progbits
	.align	128
        .global         triton_poi_fused__native_batch_norm_legit_no_training_convolution_mul_softplus_tanh_0
        .type           triton_poi_fused__native_batch_norm_legit_no_training_convolution_mul_softplus_tanh_0,@function
        .size           triton_poi_fused__native_batch_norm_legit_no_training_convolution_mul_softplus_tanh_0,(.L_x_11 - triton_poi_fused__native_batch_norm_legit_no_training_convolution_mul_softplus_tanh_0)
        .other          triton_poi_fused__native_batch_norm_legit_no_training_convolution_mul_softplus_tanh_0,@"STO_CUDA_ENTRY STV_DEFAULT"
triton_poi_fused__native_batch_norm_legit_no_training_convolution_mul_softplus_tanh_0:
.text.triton_poi_fused__native_batch_norm_legit_no_training_convolution_mul_softplus_tanh_0:
[----:B------:R-:W0:Y:S01]  /*0000*/  LDC R1, c[0x0][0x28] ;  /* 0x00000a00ff017b82 */ /* 0x000e220000000800 */
[----:B------:R-:W1:Y:S07]  /*0010*/  S2R R0, SR_TID.X ;  /* 0x0000000000007919 */ /* 0x000e6e0000002100 */
[----:B------:R-:W2:Y:S01]  /*0020*/  LDC.64 R18, c[0x0][0x230] ;  /* 0x00008c00ff127b82 */ /* 0x000ea20000000a00 */
[----:B------:R-:W-:Y:S01]  /*0030*/  HFMA2.MMA R16, -RZ, RZ, 0, 0 ;  /* 0x00000000ff107435 */ /* 0x000fe200000001ff */
[----:B------:R-:W3:Y:S01]  /*0040*/  S2R R5, SR_CTAID.X ;  /* 0x0000000000057919 */ /* 0x000ee20000002500 */
[----:B------:R-:W-:Y:S01]  /*0050*/  CS2R R14, SRZ ;  /* 0x00000000000e7805 */ /* 0x000fe2000001ff00 */
[----:B------:R-:W-:-:S04]  /*0060*/  ULDC.64 UR4, c[0x0][0x208] ;  /* 0x0000820000047ab9 */ /* 0x000fc80000000a00 */
[----:B------:R-:W4:Y:S08]  /*0070*/  LDC.64 R24, c[0x0][0x220] ;  /* 0x00008800ff187b82 */ /* 0x000f300000000a00 */
[----:B------:R-:W5:Y:S08]  /*0080*/  LDC.64 R8, c[0x0][0x228] ;  /* 0x00008a00ff087b82 */ /* 0x000f700000000a00 */
[----:B------:R-:W4:Y:S01]  /*0090*/  LDC.64 R10, c[0x0][0x238] ;  /* 0x00008e00ff0a7b82 */ /* 0x000f220000000a00 */
[----:B-1----:R-:W-:-:S07]  /*00a0*/  SHF.L.U32 R0, R0, 0x1, RZ ;  /* 0x0000000100007819 */ /* 0x002fce00000006ff */
[----:B------:R-:W1:Y:S01]  /*00b0*/  LDC.64 R6, c[0x0][0x240] ;  /* 0x00009000ff067b82 */ /* 0x000e620000000a00 */
[----:B---3--:R-:W-:Y:S02]  /*00c0*/  SHF.R.S32.HI R3, RZ, 0x17, R5 ;  /* 0x00000017ff037819 */ /* 0x008fe40000011405 */
[----:B------:R-:W-:Y:S02]  /*00d0*/  LOP3.LUT R0, R0, 0xfe, RZ, 0xc0, !PT ;  /* 0x000000fe00007812 */ /* 0x000fe400078ec0ff */
[----:B------:R-:W-:Y:S02]  /*00e0*/  SGXT R3, R3, 0x1 ;  /* 0x000000010303781a */ /* 0x000fe40000000200 */
[----:B------:R-:W-:-:S04]  /*00f0*/  LEA R12, R5, R0, 0x8 ;  /* 0x00000000050c7211 */ /* 0x000fc800078e40ff */
[----:B------:R-:W-:Y:S02]  /*0100*/  LEA.HI R3, R3, R12, RZ, 0x4 ;  /* 0x0000000c03037211 */ /* 0x000fe400078f20ff */
[----:B------:R-:W-:Y:S02]  /*0110*/  ISETP.GE.AND P0, PT, R12, 0x100, PT ;  /* 0x000001000c00780c */ /* 0x000fe40003f06270 */
[----:B------:R-:W-:-:S04]  /*0120*/  SHF.R.S32.HI R3, RZ, 0x4, R3 ;  /* 0x00000004ff037819 */ /* 0x000fc80000011403 */
[----:B------:R-:W-:-:S04]  /*0130*/  LEA.HI R0, R3, R3, RZ, 0x2 ;  /* 0x0000000303007211 */ /* 0x000fc800078f10ff */
[----:B------:R-:W-:-:S04]  /*0140*/  LOP3.LUT R0, R0, 0xfffffffc, RZ, 0xc0, !PT ;  /* 0xfffffffc00007812 */ /* 0x000fc800078ec0ff */
[----:B------:R-:W-:Y:S02]  /*0150*/  IADD3 R17, R3, -R0, RZ ;  /* 0x8000000003117210 */ /* 0x000fe40007ffe0ff */
[----:B------:R-:W3:Y:S03]  /*0160*/  LDC.64 R2, c[0x0][0x210] ;  /* 0x00008400ff027b82 */ /* 0x000ee60000000a00 */
[----:B--2---:R-:W-:-:S05]  /*0170*/  IMAD.WIDE R18, R17, 0x4, R18 ;  /* 0x0000000411127825 */ /* 0x004fca00078e0212 */
[----:B------:R-:W2:Y:S04]  /*0180*/  @!P0 LDG.E.EL R16, desc[UR4][R18.64] ;  /* 0x0000000412108981 */ /* 0x000ea8000c2e1900 */
[----:B------:R1:W2:Y:S01]  /*0190*/  @!P0 LDG.E.EL R14, desc[UR4][R18.64] ;  /* 0x00000004120e8981 */ /* 0x0002a2000c2e1900 */
[----:B------:R-:W-:Y:S01]  /*01a0*/  CS2R R4, SRZ ;  /* 0x0000000000047805 */ /* 0x000fe2000001ff00 */
[----:B------:R-:W-:Y:S01]  /*01b0*/  HFMA2.MMA R13, -RZ, RZ, 0, 0 ;  /* 0x00000000ff0d7435 */ /* 0x000fe200000001ff */
[----:B----4-:R-:W-:Y:S01]  /*01c0*/  IMAD.WIDE R24, R17, 0x4, R24 ;  /* 0x0000000411187825 */ /* 0x010fe200078e0218 */
[----:B------:R-:W-:-:S03]  /*01d0*/  MOV R0, RZ ;  /* 0x000000ff00007202 */ /* 0x000fc60000000f00 */
[----:B-----5:R-:W-:Y:S01]  /*01e0*/  IMAD.WIDE R8, R17, 0x4, R8 ;  /* 0x0000000411087825 */ /* 0x020fe200078e0208 */
[----:B------:R-:W4:Y:S03]  /*01f0*/  @!P0 LDG.E.EL R15, desc[UR4][R24.64] ;  /* 0x00000004180f8981 */ /* 0x000f26000c2e1900 */
[----:B---3--:R-:W-:Y:S01]  /*0200*/  IMAD.WIDE R2, R12, 0x4, R2 ;  /* 0x000000040c027825 */ /* 0x008fe200078e0202 */
[----:B01----:R-:W-:Y:S01]  /*0210*/  CS2R R18, SRZ ;  /* 0x0000000000127805 */ /* 0x003fe2000001ff00 */
[----:B------:R-:W3:Y:S01]  /*0220*/  @!P0 LDG.E.EL R0, desc[UR4][R24.64] ;  /* 0x0000000418008981 */ /* 0x000ee2000c2e1900 */
[----:B------:R-:W-:-:S03]  /*0230*/  HFMA2.MMA R20, -RZ, RZ, 0, 0 ;  /* 0x00000000ff147435 */ /* 0x000fc600000001ff */
[----:B------:R-:W4:Y:S01]  /*0240*/  @!P0 LDG.E.64 R4, desc[UR4][R2.64] ;  /* 0x0000000402048981 */ /* 0x000f22000c1e1b00 */
[----:B------:R-:W-:-:S03]  /*0250*/  IMAD.WIDE R10, R17, 0x4, R10 ;  /* 0x00000004110a7825 */ /* 0x000fc600078e020a */
[----:B------:R-:W5:Y:S01]  /*0260*/  @!P0 LDG.E.EL R13, desc[UR4][R8.64] ;  /* 0x00000004080d8981 */ /* 0x000f62000c2e1900 */
[----:B------:R-:W-:Y:S01]  /*0270*/  IMAD.WIDE R6, R17, 0x4, R6 ;  /* 0x0000000411067825 */ /* 0x000fe200078e0206 */
[----:B------:R-:W-:Y:S02]  /*0280*/  MOV R17, RZ ;  /* 0x000000ff00117202 */ /* 0x000fe40000000f00 */
[----:B------:R-:W3:Y:S01]  /*0290*/  @!P0 LDG.E.EL R18, desc[UR4][R8.64] ;  /* 0x0000000408128981 */ /* 0x000ee2000c2e1900 */
[----:B------:R-:W-:-:S03]  /*02a0*/  MOV R22, RZ ;  /* 0x000000ff00167202 */ /* 0x000fc60000000f00 */
[----:B------:R-:W3:Y:S04]  /*02b0*/  @!P0 LDG.E.EL R17, desc[UR4][R10.64] ;  /* 0x000000040a118981 */ /* 0x000ee8000c2e1900 */
[----:B------:R-:W5:Y:S04]  /*02c0*/  @!P0 LDG.E.EL R20, desc[UR4][R6.64] ;  /* 0x0000000406148981 */ /* 0x000f68000c2e1900 */
[----:B------:R-:W5:Y:S04]  /*02d0*/  @!P0 LDG.E.EL R22, desc[UR4][R10.64] ;  /* 0x000000040a168981 */ /* 0x000f68000c2e1900 */
[----:B------:R0:W5:Y:S02]  /*02e0*/  @!P0 LDG.E.EL R19, desc[UR4][R6.64] ;  /* 0x0000000406138981 */ /* 0x000164000c2e1900 */
[----:B0-----:R-:W-:Y:S01]  /*02f0*/  HFMA2.MMA R6, -RZ, RZ, 1.625, 0 ;  /* 0x3e800000ff067435 */ /* 0x001fe200000001ff */
[----:B------:R-:W-:Y:S01]  /*0300*/  BSSY B0, `(.L_x_0) ;  /* 0x0000059000007945 */ /* 0x000fe20003800000 */
[----:B--2---:R-:W-:Y:S01]  /*0310*/  FADD R16, R16, 9.9999997473787516356e-06 ;  /* 0x3727c5ac10107421 */ /* 0x004fe20000000000 */
[----:B------:R-:W-:-:S03]  /*0320*/  FADD R14, R14, 9.9999997473787516356e-06 ;  /* 0x3727c5ac0e0e7421 */ /* 0x000fc60000000000 */
[----:B------:R-:W0:Y:S08]  /*0330*/  MUFU.SQRT R21, R16 ;  /* 0x0000001000157308 */ /* 0x000e300000002000 */
[----:B------:R-:W1:Y:S01]  /*0340*/  MUFU.SQRT R23, R14 ;  /* 0x0000000e00177308 */ /* 0x000e620000002000 */
[C---:B0-----:R-:W-:Y:S02]  /*0350*/  FSETP.GT.AND P1, PT, R21.reuse, 8.50705917302346158658e+37, PT ;  /* 0x7e8000001500780b */ /* 0x041fe40003f24000 */
[----:B------:R-:W-:-:S02]  /*0360*/  FSETP.GEU.AND P3, PT, R21, 1.175494350822287508e-38, PT ;  /* 0x008000001500780b */ /* 0x000fc40003f6e000 */
[C---:B-1----:R-:W-:Y:S02]  /*0370*/  FSETP.GT.AND P2, PT, R23.reuse, 8.50705917302346158658e+37, PT ;  /* 0x7e8000001700780b */ /* 0x042fe40003f44000 */
[----:B------:R-:W-:-:S07]  /*0380*/  FSETP.GEU.AND P4, PT, R23, 1.175494350822287508e-38, PT ;  /* 0x008000001700780b */ /* 0x000fce0003f8e000 */
[----:B------:R-:W-:-:S04]  /*0390*/  @P1 FMUL R21, R21, 0.25 ;  /* 0x3e80000015151820 */ /* 0x000fc80000400000 */
[----:B------:R-:W-:Y:S01]  /*03a0*/  @!P3 FMUL R21, R21, 16777216 ;  /* 0x4b8000001515b820 */ /* 0x000fe20000400000 */
[----:B------:R-:W-:-:S04]  /*03b0*/  @P2 FMUL R23, R23, 0.25 ;  /* 0x3e80000017172820 */ /* 0x000fc80000400000 */
[----:B------:R-:W-:Y:S01]  /*03c0*/  @!P4 FMUL R23, R23, 16777216 ;  /* 0x4b8000001717c820 */ /* 0x000fe20000400000 */
[----:B------:R-:W0:Y:S01]  /*03d0*/  MUFU.RCP R21, R21 ;  /* 0x0000001500157308 */ /* 0x000e220000001000 */
[----:B------:R-:W-:-:S07]  /*03e0*/  FSEL R8, R6, 1, P1 ;  /* 0x3f80000006087808 */ /* 0x000fce0000800000 */
[----:B------:R-:W1:Y:S01]  /*03f0*/  MUFU.RCP R23, R23 ;  /* 0x0000001700177308 */ /* 0x000e620000001000 */
[----:B------:R-:W-:Y:S01]  /*0400*/  FSEL R10, R6, 1, P2 ;  /* 0x3f800000060a7808 */ /* 0x000fe20001000000 */
[----:B----4-:R-:W-:Y:S01]  /*0410*/  FADD R4, R15, R4 ;  /* 0x000000040f047221 */ /* 0x010fe20000000000 */
[----:B------:R-:W-:Y:S01]  /*0420*/  @!P3 FMUL R8, R8, 16777216 ;  /* 0x4b8000000808b820 */ /* 0x000fe20000400000 */
[----:B---3--:R-:W-:Y:S02]  /*0430*/  FADD R5, R0, R5 ;  /* 0x0000000500057221 */ /* 0x008fe40000000000 */
[----:B------:R-:W-:Y:S01]  /*0440*/  @!P4 FMUL R10, R10, 16777216 ;  /* 0x4b8000000a0ac820 */ /* 0x000fe20000400000 */
[----:B0-----:R-:W-:Y:S01]  /*0450*/  FMUL R8, R21, R8 ;  /* 0x0000000815087220 */ /* 0x001fe20000400000 */
[----:B-----5:R-:W-:Y:S01]  /*0460*/  FADD R13, R4, -R13 ;  /* 0x8000000d040d7221 */ /* 0x020fe20000000000 */
[----:B------:R-:W-:-:S03]  /*0470*/  FADD R18, R5, -R18 ;  /* 0x8000001205127221 */ /* 0x000fc60000000000 */
[----:B------:R-:W-:Y:S01]  /*0480*/  FMUL R13, R13, R8 ;  /* 0x000000080d0d7220 */ /* 0x000fe20000400000 */
[----:B-1----:R-:W-:-:S03]  /*0490*/  FMUL R7, R23, R10 ;  /* 0x0000000a17077220 */ /* 0x002fc60000400000 */
[----:B------:R-:W-:Y:S01]  /*04a0*/  FFMA R17, R13, R17, R20 ;  /* 0x000000110d117223 */ /* 0x000fe20000000014 */
[----:B------:R-:W-:-:S03]  /*04b0*/  FMUL R18, R18, R7 ;  /* 0x0000000712127220 */ /* 0x000fc60000400000 */
[----:B------:R-:W-:Y:S01]  /*04c0*/  FMUL R8, R17, 1.4426950216293334961 ;  /* 0x3fb8aa3b11087820 */ /* 0x000fe20000400000 */
[----:B------:R-:W-:-:S04]  /*04d0*/  FFMA R19, R18, R22, R19 ;  /* 0x0000001612137223 */ /* 0x000fc80000000013 */
[----:B------:R-:W-:Y:S01]  /*04e0*/  FMUL R10, R19, 1.4426950216293334961 ;  /* 0x3fb8aa3b130a7820 */ /* 0x000fe20000400000 */
[----:B------:R-:W-:-:S04]  /*04f0*/  FSETP.GEU.AND P1, PT, R8, -126, PT ;  /* 0xc2fc00000800780b */ /* 0x000fc80003f2e000 */
[----:B------:R-:W-:-:S09]  /*0500*/  FSETP.GEU.AND P2, PT, R10, -126, PT ;  /* 0xc2fc00000a00780b */ /* 0x000fd20003f4e000 */
[----:B------:R-:W-:-:S04]  /*0510*/  @!P1 FMUL R8, R8, 0.5 ;  /* 0x3f00000008089820 */ /* 0x000fc80000400000 */
[----:B------:R-:W-:Y:S01]  /*0520*/  @!P2 FMUL R10, R10, 0.5 ;  /* 0x3f0000000a0aa820 */ /* 0x000fe20000400000 */
[----:B------:R-:W0:Y:S08]  /*0530*/  MUFU.EX2 R0, R8 ;  /* 0x0000000800007308 */ /* 0x000e300000000800 */
[----:B------:R-:W1:Y:S01]  /*0540*/  MUFU.EX2 R7, R10 ;  /* 0x0000000a00077308 */ /* 0x000e620000000800 */
[----:B0-----:R-:W-:-:S04]  /*0550*/  @!P1 FMUL R0, R0, R0 ;  /* 0x0000000000009220 */ /* 0x001fc80000400000 */
[----:B------:R-:W-:Y:S01]  /*0560*/  FADD.FTZ.RZ R9, R0, 1 ;  /* 0x3f80000000097421 */ /* 0x000fe2000001c000 */
[----:B-1----:R-:W-:-:S04]  /*0570*/  @!P2 FMUL R7, R7, R7 ;  /* 0x000000070707a220 */ /* 0x002fc80000400000 */
[----:B------:R-:W-:Y:S01]  /*0580*/  IADD3 R9, R9, -0x3f400000, RZ ;  /* 0xc0c0000009097810 */ /* 0x000fe20007ffe0ff */
[----:B------:R-:W-:-:S03]  /*0590*/  FADD.FTZ.RZ R11, R7, 1 ;  /* 0x3f800000070b7421 */ /* 0x000fc6000001c000 */
[----:B------:R-:W-:Y:S02]  /*05a0*/  LOP3.LUT R9, R9, 0xff800000, RZ, 0xc0, !PT ;  /* 0xff80000009097812 */ /* 0x000fe400078ec0ff */
[----:B------:R-:W-:Y:S02]  /*05b0*/  IADD3 R11, R11, -0x3f400000, RZ ;  /* 0xc0c000000b0b7810 */ /* 0x000fe40007ffe0ff */
[----:B------:R-:W-:Y:S02]  /*05c0*/  IADD3 R13, -R9, 0x40800000, RZ ;  /* 0x40800000090d7810 */ /* 0x000fe40007ffe1ff */
[----:B------:R-:W-:-:S04]  /*05d0*/  LOP3.LUT R8, R11, 0xff800000, RZ, 0xc0, !PT ;  /* 0xff8000000b087812 */ /* 0x000fc800078ec0ff */
[----:B------:R-:W-:Y:S01]  /*05e0*/  IADD3 R15, -R8, 0x40800000, RZ ;  /* 0x40800000080f7810 */ /* 0x000fe20007ffe1ff */
[-C--:B------:R-:W-:Y:S01]  /*05f0*/  FFMA.FTZ R10, R13, R6.reuse, -1 ;  /* 0xbf8000000d0a7423 */ /* 0x080fe20000010006 */
[----:B------:R-:W-:Y:S02]  /*0600*/  IADD3 R11, R0, -R9, RZ ;  /* 0x80000009000b7210 */ /* 0x000fe40007ffe0ff */
[----:B------:R-:W-:Y:S01]  /*0610*/  IADD3 R13, R7, -R8, RZ ;  /* 0x80000008070d7210 */ /* 0x000fe20007ffe0ff */
[----:B------:R-:W-:Y:S01]  /*0620*/  FFMA.FTZ R6, R15, R6, -1 ;  /* 0xbf8000000f067423 */ /* 0x000fe20000010006 */
[----:B------:R-:W-:Y:S01]  /*0630*/  MOV R21, 0x3d39bf78 ;  /* 0x3d39bf7800157802 */ /* 0x000fe20000000f00 */
[----:B------:R-:W-:Y:S02]  /*0640*/  FADD R10, R11, R10 ;  /* 0x0000000a0b0a7221 */ /* 0x000fe40000000000 */
[----:B------:R-:W-:Y:S02]  /*0650*/  FADD R6, R13, R6 ;  /* 0x000000060d067221 */ /* 0x000fe40000000000 */
[----:B------:R-:W-:-:S02]  /*0660*/  FFMA.FTZ R11, R10, -R21, 0.10546888411045074463 ;  /* 0x3dd800120a0b7423 */ /* 0x000fc40000010815 */
[----:B------:R-:W-:Y:S02]  /*0670*/  FFMA.FTZ R13, R6, -R21, 0.10546888411045074463 ;  /* 0x3dd80012060d7423 */ /* 0x000fe40000010815 */
[----:B------:R-:W-:Y:S02]  /*0680*/  FFMA.FTZ R11, R10, R11, -0.13229703903198242188 ;  /* 0xbe0778e00a0b7423 */ /* 0x000fe4000001000b */
[----:B------:R-:W-:Y:S02]  /*0690*/  FFMA.FTZ R13, R6, R13, -0.13229703903198242188 ;  /* 0xbe0778e0060d7423 */ /* 0x000fe4000001000d */
[----:B------:R-:W-:Y:S02]  /*06a0*/  FFMA.FTZ R11, R10, R11, 0.14491446316242218018 ;  /* 0x3e1464750a0b7423 */ /* 0x000fe4000001000b */
[----:B------:R-:W-:Y:S02]  /*06b0*/  FFMA.FTZ R13, R6, R13, 0.14491446316242218018 ;  /* 0x3e146475060d7423 */ /* 0x000fe4000001000d */
[----:B------:R-:W-:-:S02]  /*06c0*/  FFMA.FTZ R11, R10, R11, -0.16641564667224884033 ;  /* 0xbe2a68dd0a0b7423 */ /* 0x000fc4000001000b */
[----:B------:R-:W-:Y:S02]  /*06d0*/  FFMA.FTZ R13, R6, R13, -0.16641564667224884033 ;  /* 0xbe2a68dd060d7423 */ /* 0x000fe4000001000d */
[----:B------:R-:W-:Y:S02]  /*06e0*/  FFMA.FTZ R11, R10, R11, 0.19988867640495300293 ;  /* 0x3e4caf9e0a0b7423 */ /* 0x000fe4000001000b */
[----:B------:R-:W-:Y:S02]  /*06f0*/  FFMA.FTZ R13, R6, R13, 0.19988867640495300293 ;  /* 0x3e4caf9e060d7423 */ /* 0x000fe4000001000d */
[----:B------:R-:W-:Y:S02]  /*0700*/  FFMA.FTZ R11, R10, R11, -0.25000196695327758789 ;  /* 0xbe8000420a0b7423 */ /* 0x000fe4000001000b */
[----:B------:R-:W-:Y:S01]  /*0710*/  FFMA.FTZ R13, R6, R13, -0.25000196695327758789 ;  /* 0xbe800042060d7423 */ /* 0x000fe2000001000d */
[----:B------:R-:W-:Y:S01]  /*0720*/  ISETP.GE.U32.AND P3, PT, R0, 0x7f800000, PT ;  /* 0x7f8000000000780c */ /* 0x000fe20003f66070 */
[----:B------:R-:W-:-:S02]  /*0730*/  FFMA.FTZ R11, R10, R11, 0.33333510160446166992 ;  /* 0x3eaaaae60a0b7423 */ /* 0x000fc4000001000b */
[----:B------:R-:W-:Y:S02]  /*0740*/  FFMA.FTZ R13, R6, R13, 0.33333510160446166992 ;  /* 0x3eaaaae6060d7423 */ /* 0x000fe4000001000d */
[----:B------:R-:W-:Y:S02]  /*0750*/  FFMA.FTZ R11, R10, R11, -0.5 ;  /* 0xbf0000000a0b7423 */ /* 0x000fe4000001000b */
[----:B------:R-:W-:Y:S01]  /*0760*/  FFMA.FTZ R13, R6, R13, -0.5 ;  /* 0xbf000000060d7423 */ /* 0x000fe2000001000d */
[----:B------:R-:W-:Y:S01]  /*0770*/  I2FP.F32.S32 R8, R8 ;  /* 0x0000000800087245 */ /* 0x000fe20000201400 */
[----:B------:R-:W-:Y:S01]  /*0780*/  FMUL R11, R10, R11 ;  /* 0x0000000b0a0b7220 */ /* 0x000fe20000400000 */
[----:B------:R-:W-:Y:S01]  /*0790*/  I2FP.F32.S32 R9, R9 ;  /* 0x0000000900097245 */ /* 0x000fe20000201400 */
[----:B------:R-:W-:Y:S02]  /*07a0*/  FMUL R13, R6, R13 ;  /* 0x0000000d060d7220 */ /* 0x000fe40000400000 */
[----:B------:R-:W-:Y:S01]  /*07b0*/  FFMA.FTZ R10, R10, R11, R10 ;  /* 0x0000000b0a0a7223 */ /* 0x000fe2000001000a */
[----:B------:R-:W-:Y:S01]  /*07c0*/  FMUL R8, R8, 1.1920928955078125e-07 ;  /* 0x3400000008087820 */ /* 0x000fe20000400000 */
[----:B------:R-:W-:Y:S01]  /*07d0*/  FFMA.FTZ R13, R6, R13, R6 ;  /* 0x0000000d060d7223 */ /* 0x000fe20000010006 */
[----:B------:R-:W-:Y:S01]  /*07e0*/  FMUL R9, R9, 1.1920928955078125e-07 ;  /* 0x3400000009097820 */ /* 0x000fe20000400000 */
[----:B------:R-:W-:-:S02]  /*07f0*/  FSETP.GT.AND P1, PT, R17, 20, PT ;  /* 0x41a000001100780b */ /* 0x000fc40003f24000 */
[----:B------:R-:W-:Y:S01]  /*0800*/  ISETP.GE.U32.AND P2, PT, R7, 0x7f800000, PT ;  /* 0x7f8000000700780c */ /* 0x000fe20003f46070 */
[----:B------:R-:W-:Y:S01]  /*0810*/  FFMA.FTZ R6, R8, 0.69314718246459960938, R13 ;  /* 0x3f31721808067823 */ /* 0x000fe2000001000d */
[----:B------:R-:W-:Y:S01]  /*0820*/  FFMA.FTZ R10, R9, 0.69314718246459960938, R10 ;  /* 0x3f317218090a7823 */ /* 0x000fe2000001000a */
[----:B------:R-:W-:Y:S10]  /*0830*/  @!P3 BRA `(.L_x_1) ;  /* 0x000000000014b947 */ /* 0x000ff40003800000 */
[C---:B------:R-:W-:Y:S02]  /*0840*/  ISETP.GE.AND P3, PT, R0.reuse, -0x407fffff, PT ;  /* 0xbf8000010000780c */ /* 0x040fe40003f66270 */
[----:B------:R-:W-:-:S11]  /*0850*/  FSETP.NEU.AND P4, PT, R0, RZ, PT ;  /* 0x000000ff0000720b */ /* 0x000fd60003f8d000 */
[----:B------:R-:W-:-:S05]  /*0860*/  @P3 MOV R9, 0x7f800000 ;  /* 0x7f80000000093802 */ /* 0x000fca0000000f00 */
[----:B------:R-:W-:-:S05]  /*0870*/  @P3 FFMA.FTZ R10, R0, R9, +INF ;  /* 0x7f800000000a3423 */ /* 0x000fca0000010009 */
[----:B------:R-:W-:-:S07]  /*0880*/  FSEL R10, R10, -RZ, P4 ;  /* 0x800000ff0a0a7208 */ /* 0x000fce0002000000 */
.L_x_1:
[----:B------:R-:W-:Y:S05]  /*0890*/  BSYNC B0 ;  /* 0x0000000000007941 */ /* 0x000fea0003800000 */
.L_x_0:
[----:B------:R-:W-:Y:S04]  /*08a0*/  BSSY B0, `(.L_x_2) ;  /* 0x0000007000007945 */ /* 0x000fe80003800000 */
[----:B------:R-:W-:Y:S05]  /*08b0*/  @!P2 BRA `(.L_x_3) ;  /* 0x000000000014a947 */ /* 0x000fea0003800000 */
[C---:B------:R-:W-:Y:S02]  /*08c0*/  ISETP.GE.AND P2, PT, R7.reuse, -0x407fffff, PT ;  /* 0xbf8000010700780c */ /* 0x040fe40003f46270 */
[----:B------:R-:W-:-:S11]  /*08d0*/  FSETP.NEU.AND P3, PT, R7, RZ, PT ;  /* 0x000000ff0700720b */ /* 0x000fd60003f6d000 */
[----:B------:R-:W-:-:S05]  /*08e0*/  @P2 MOV R0, 0x7f800000 ;  /* 0x7f80000000002802 */ /* 0x000fca0000000f00 */
[----:B------:R-:W-:-:S05]  /*08f0*/  @P2 FFMA.FTZ R6, R7, R0, +INF ;  /* 0x7f80000007062423 */ /* 0x000fca0000010000 */
[----:B------:R-:W-:-:S07]  /*0900*/  FSEL R6, R6, -RZ, P3 ;  /* 0x800000ff06067208 */ /* 0x000fce0001800000 */
.L_x_3:
[----:B------:R-:W-:Y:S05]  /*0910*/  BSYNC B0 ;  /* 0x0000000000007941 */ /* 0x000fea0003800000 */
.L_x_2:
[----:B------:R-:W-:Y:S01]  /*0920*/  FSEL R9, R17, R10, P1 ;  /* 0x0000000a11097208 */ /* 0x000fe20000800000 */
[----:B------:R-:W-:Y:S01]  /*0930*/  BSSY B0, `(.L_x_4) ;  /* 0x0000017000007945 */ /* 0x000fe20003800000 */
[----:B------:R-:W-:-:S03]  /*0940*/  FSETP.GT.AND P1, PT, R19, 20, PT ;  /* 0x41a000001300780b */ /* 0x000fc60003f24000 */
[----:B------:R-:W-:Y:S01]  /*0950*/  FADD.FTZ R10, |R9|, -RZ ;  /* 0x800000ff090a7221 */ /* 0x000fe20000010200 */
[----:B------:R-:W-:-:S04]  /*0960*/  FSEL R6, R19, R6, P1 ;  /* 0x0000000613067208 */ /* 0x000fc80000800000 */
[----:B------:R-:W-:-:S13]  /*0970*/  FSETP.GE.AND P2, PT, R10, 0.60000002384185791016, PT ;  /* 0x3f19999a0a00780b */ /* 0x000fda0003f46000 */
[----:B------:R-:W-:Y:S05]  /*0980*/  @!P2 BRA `(.L_x_5) ;  /* 0x000000000028a947 */ /* 0x000fea0003800000 */
[C---:B------:R-:W-:Y:S01]  /*0990*/  FMUL R0, R10.reuse, 2.8853900432586669922 ;  /* 0x4038aa3b0a007820 */ /* 0x040fe20000400000 */
[----:B------:R-:W-:Y:S01]  /*09a0*/  HFMA2.MMA R8, -RZ, RZ, 1.875, 0 ;  /* 0x3f800000ff087435 */ /* 0x000fe200000001ff */
[----:B------:R-:W-:-:S04]  /*09b0*/  FSETP.GE.AND P1, PT, R10, 9.010913848876953125, PT ;  /* 0x41102cb40a00780b */ /* 0x000fc80003f26000 */
[----:B------:R-:W0:Y:S02]  /*09c0*/  MUFU.EX2 R0, R0 ;  /* 0x0000000000007308 */ /* 0x000e240000000800 */
[----:B0-----:R-:W-:-:S06]  /*09d0*/  FADD R7, R0, 1 ;  /* 0x3f80000000077421 */ /* 0x001fcc0000000000 */
[----:B------:R-:W0:Y:S02]  /*09e0*/  MUFU.RCP R7, R7 ;  /* 0x0000000700077308 */ /* 0x000e240000001000 */
[----:B0-----:R-:W-:-:S05]  /*09f0*/  FFMA.FTZ R8, R7, -2, R8 ;  /* 0xc000000007087823 */ /* 0x001fca0000010008 */
[----:B------:R-:W-:-:S04]  /*0a00*/  FSEL R8, R8, 1, !P1 ;  /* 0x3f80000008087808 */ /* 0x000fc80004800000 */
[----:B------:R-:W-:Y:S01]  /*0a10*/  LOP3.LUT R8, R8, 0x80000000, R9, 0xf8, !PT ;  /* 0x8000000008087812 */ /* 0x000fe200078ef809 */
[----:B------:R-:W-:Y:S06]  /*0a20*/  BRA `(.L_x_6) ;  /* 0x00000000001c7947 */ /* 0x000fec0003800000 */
.L_x_5:
[----:B------:R-:W-:Y:S01]  /*0a30*/  MOV R0, 0x3c80f082 ;  /* 0x3c80f08200007802 */ /* 0x000fe20000000f00 */
[----:B------:R-:W-:-:S04]  /*0a40*/  FMUL R7, R9, R9 ;  /* 0x0000000909077220 */ /* 0x000fc80000400000 */
[----:B------:R-:W-:-:S04]  /*0a50*/  FFMA.FTZ R0, R7, R0, -0.052303962409496307373 ;  /* 0xbd563cae07007423 */ /* 0x000fc80000010000 */
[----:B------:R-:W-:-:S04]  /*0a60*/  FFMA.FTZ R0, R7, R0, 0.1331529766321182251 ;  /* 0x3e08594107007423 */ /* 0x000fc80000010000 */
[----:B------:R-:W-:-:S04]  /*0a70*/  FFMA.FTZ R0, R7, R0, -0.33332768082618713379 ;  /* 0xbeaaa9ed07007423 */ /* 0x000fc80000010000 */
[----:B------:R-:W-:-:S04]  /*0a80*/  FFMA.FTZ R0, R7, R0, RZ ;  /* 0x0000000007007223 */ /* 0x000fc800000100ff */
[----:B------:R-:W-:-:S07]  /*0a90*/  FFMA.FTZ R8, R9, R0, R9 ;  /* 0x0000000009087223 */ /* 0x000fce0000010009 */
.L_x_6:
[----:B------:R-:W-:Y:S05]  /*0aa0*/  BSYNC B0 ;  /* 0x0000000000007941 */ /* 0x000fea0003800000 */
.L_x_4:
[----:B------:R-:W-:Y:S01]  /*0ab0*/  FADD.FTZ R10, |R6|, -RZ ;  /* 0x800000ff060a7221 */ /* 0x000fe20000010200 */
[----:B------:R-:W-:Y:S01]  /*0ac0*/  BSSY B0, `(.L_x_7) ;  /* 0x0000015000007945 */ /* 0x000fe20003800000 */
[----:B------:R-:W-:-:S03]  /*0ad0*/  SHF.R.S32.HI R13, RZ, 0x1f, R12 ;  /* 0x0000001fff0d7819 */ /* 0x000fc6000001140c */
        /* <DEDUP_REMOVED lines=12> */
.L_x_8:
[----:B------:R-:W-:Y:S01]  /*0ba0*/  MOV R0, 0x3c80f082 ;  /* 0x3c80f08200007802 */ /* 0x000fe20000000f00 */
[----:B------:R-:W-:-:S04]  /*0bb0*/  FMUL R7, R6, R6 ;  /* 0x0000000606077220 */ /* 0x000fc80000400000 */
[----:B------:R-:W-:-:S04]  /*0bc0*/  FFMA.FTZ R0, R7, R0, -0.052303962409496307373 ;  /* 0xbd563cae07007423 */ /* 0x000fc80000010000 */
[----:B------:R-:W-:-:S04]  /*0bd0*/  FFMA.FTZ R0, R7, R0, 0.1331529766321182251 ;  /* 0x3e08594107007423 */ /* 0x000fc80000010000 */
[----:B------:R-:W-:-:S04]  /*0be0*/  FFMA.FTZ R0, R7, R0, -0.33332768082618713379 ;  /* 0xbeaaa9ed07007423 */ /* 0x000fc80000010000 */
[----:B------:R-:W-:-:S04]  /*0bf0*/  FFMA.FTZ R7, R7, R0, RZ ;  /* 0x0000000007077223 */ /* 0x000fc800000100ff */
[----:B------:R-:W-:-:S07]  /*0c00*/  FFMA.FTZ R0, R6, R7, R6 ;  /* 0x0000000706007223 */ /* 0x000fce0000010006 */
.L_x_9:
[----:B------:R-:W-:Y:S05]  /*0c10*/  BSYNC B0 ;  /* 0x0000000000007941 */ /* 0x000fea0003800000 */
.L_x_7:
[----:B------:R-:W-:Y:S01]  /*0c20*/  ULDC.64 UR6, c[0x0][0x218] ;  /* 0x0000860000067ab9 */ /* 0x000fe20000000a00 */
[----:B------:R0:W-:Y:S01]  /*0c30*/  @!P0 STG.E.64 desc[UR4][R2.64], R4 ;  /* 0x0000000402008986 */ /* 0x0001e2000c101b04 */
[C---:B------:R-:W-:Y:S01]  /*0c40*/  LEA R6, P1, R12.reuse, UR6, 0x2 ;  /* 0x000000060c067c11 */ /* 0x040fe2000f8210ff */
[----:B------:R-:W-:Y:S01]  /*0c50*/  FMUL R8, R17, R8 ;  /* 0x0000000811087220 */ /* 0x000fe20000400000 */
[----:B------:R-:W-:Y:S02]  /*0c60*/  FMUL R9, R19, R0 ;  /* 0x0000000013097220 */ /* 0x000fe40000400000 */
[----:B------:R-:W-:Y:S01]  /*0c70*/  LEA.HI.X R7, R12, UR7, R13, 0x2, P1 ;  /* 0x000000070c077c11 */ /* 0x000fe200088f140d */
[----:B------:R-:W-:Y:S08]  /*0c80*/  @P0 EXIT ;  /* 0x000000000000094d */ /* 0x000ff00003800000 */
[----:B------:R-:W-:Y:S01]  /*0c90*/  STG.E.64 desc[UR4][R6.64], R8 ;  /* 0x0000000806007986 */ /* 0x000fe2000c101b04 */
[----:B------:R-:W-:Y:S05]  /*0ca0*/  EXIT ;  /* 0x000000000000794d */ /* 0x000fea0003800000 */
.L_x_10:
[----:B------:R-:W-:-:S00]  /*0cb0*/  BRA `(.L_x_10) ;  /* 0xfffffffc00fc7947 */ /* 0x000fc0000383ffff */
[----:B------:R-:W-:-:S00]  /*0cc0*/  NOP ;  /* 0x0000000000007918 */ /* 0x000fc00000000000 */
        /* <DEDUP_REMOVED lines=11> */
.L_x_11:


//--------------------- .nv.global.init           --------------------------
	.section	.nv.global.init,"aw",@progbits
.nv.global.init:
	.type		_$_str,@object
	.size		_$_str,(_$_str_$_2 - _$_str)
_$_str:
        /*0000*/ 	.byte	0x5f, 0x5f, 0x43, 0x55, 0x44, 0x41, 0x5f, 0x46, 0x54, 0x5a, 0x00
	.type		_$_str_$_2,@object
	.size		_$_str_$_2,(.L_1 - _$_str_$_2)
_$_str_$_2:
        /*000b*/ 	.byte	0x5f, 0x5f, 0x43, 0x55, 0x44, 0x41, 0x5f, 0x50, 0x52, 0x45, 0x43, 0x5f, 0x53, 0x51, 0x52, 0x54
        /*001b*/ 	.byte	0x00
.L_1:


//--------------------- .nv.constant0.triton_poi_fused__native_batch_norm_legit_no_training_convolution_mul_softplus_tanh_0 --------------------------
	.section	.nv.constant0.triton_poi_fused__native_batch_norm_legit_no_training_convolution_mul_softplus_tanh_0,"a",@progbits
	.sectionflags	@""
	.align	4
.nv.constant0.triton_poi_fused__native_batch_norm_legit_no_training_convolution_mul_softplus_tanh_0:
	.zero		588
